	.headerflags	@"EF_CUDA_TEXMODE_UNIFIED EF_CUDA_64BIT_ADDRESS EF_CUDA_ACCELERATORS EF_CUDA_SM90 EF_CUDA_VIRTUAL_SM(EF_CUDA_SM90)"
	.elftype	@"ET_EXEC"


//--------------------- .nv.info                  --------------------------
	.section	.nv.info,"",@"SHT_CUDA_INFO"
	.align	4


	//----- nvinfo : EIATTR_REGCOUNT
	.align		4
        /*0000*/ 	.byte	0x04, 0x2f
        /*0002*/ 	.short	(.L_3 - .L_2)
	.align		4
.L_2:
        /*0004*/ 	.word	index@(triton_poi_fused__native_batch_norm_legit_no_training_relu_27)
        /*0008*/ 	.word	0x00000016


	//----- nvinfo : EIATTR_MIN_STACK_SIZE
	.align		4
.L_3:
        /*000c*/ 	.byte	0x04, 0x12
        /*000e*/ 	.short	(.L_5 - .L_4)
	.align		4
.L_4:
        /*0010*/ 	.word	index@(triton_poi_fused__native_batch_norm_legit_no_training_relu_27)
        /*0014*/ 	.word	0x00000000


	//----- nvinfo : EIATTR_FRAME_SIZE
	.align		4
.L_5:
        /*0018*/ 	.byte	0x04, 0x11
        /*001a*/ 	.short	(.L_7 - .L_6)
	.align		4
.L_6:
        /*001c*/ 	.word	index@(triton_poi_fused__native_batch_norm_legit_no_training_relu_27)
        /*0020*/ 	.word	0x00000000


	//----- nvinfo : EIATTR_MIN_STACK_SIZE
	.align		4
.L_7:
        /*0024*/ 	.byte	0x04, 0x12
        /*0026*/ 	.short	(.L_9 - .L_8)
	.align		4
.L_8:
        /*0028*/ 	.word	index@(triton_poi_fused__native_batch_norm_legit_no_training_relu_27)
        /*002c*/ 	.word	0x00000000
.L_9:


//--------------------- .nv.info.triton_poi_fused__native_batch_norm_legit_no_training_relu_27 --------------------------
	.section	.nv.info.triton_poi_fused__native_batch_norm_legit_no_training_relu_27,"",@"SHT_CUDA_INFO"
	.sectionflags	@""
	.align	4


	//----- nvinfo : EIATTR_CUDA_API_VERSION
	.align		4
        /*0000*/ 	.byte	0x04, 0x37
        /*0002*/ 	.short	(.L_11 - .L_10)
.L_10:
        /*0004*/ 	.word	0x0000007c


	//----- nvinfo : EIATTR_KPARAM_INFO
	.align		4
.L_11:
        /*0008*/ 	.byte	0x04, 0x17
        /*000a*/ 	.short	(.L_13 - .L_12)
.L_12:
        /*000c*/ 	.word	0x00000000
        /*0010*/ 	.short	0x0006
        /*0012*/ 	.short	0x0030
        /*0014*/ 	.byte	0x00, 0xf0, 0x11, 0x00


	//----- nvinfo : EIATTR_KPARAM_INFO
	.align		4
.L_13:
        /*0018*/ 	.byte	0x04, 0x17
        /*001a*/ 	.short	(.L_15 - .L_14)
.L_14:
        /*001c*/ 	.word	0x00000000
        /*0020*/ 	.short	0x0005
        /*0022*/ 	.short	0x0028
        /*0024*/ 	.byte	0x00, 0xf4, 0x21, 0x00


	//----- nvinfo : EIATTR_KPARAM_INFO
	.align		4
.L_15:
        /*0028*/ 	.byte	0x04, 0x17
        /*002a*/ 	.short	(.L_17 - .L_16)
.L_16:
        /*002c*/ 	.word	0x00000000
        /*0030*/ 	.short	0x0004
        /*0032*/ 	.short	0x0020
        /*0034*/ 	.byte	0x00, 0xf4, 0x21, 0x00


	//----- nvinfo : EIATTR_KPARAM_INFO
	.align		4
.L_17:
        /*0038*/ 	.byte	0x04, 0x17
        /*003a*/ 	.short	(.L_19 - .L_18)
.L_18:
        /*003c*/ 	.word	0x00000000
        /*0040*/ 	.short	0x0003
        /*0042*/ 	.short	0x0018
        /*0044*/ 	.byte	0x00, 0xf4, 0x21, 0x00


	//----- nvinfo : EIATTR_KPARAM_INFO
	.align		4
.L_19:
        /*0048*/ 	.byte	0x04, 0x17
        /*004a*/ 	.short	(.L_21 - .L_20)
.L_20:
        /*004c*/ 	.word	0x00000000
        /*0050*/ 	.short	0x0002
        /*0052*/ 	.short	0x0010
        /*0054*/ 	.byte	0x00, 0xf4, 0x21, 0x00


	//----- nvinfo : EIATTR_KPARAM_INFO
	.align		4
.L_21:
        /*0058*/ 	.byte	0x04, 0x17
        /*005a*/ 	.short	(.L_23 - .L_22)
.L_22:
        /*005c*/ 	.word	0x00000000
        /*0060*/ 	.short	0x0001
        /*0062*/ 	.short	0x0008
        /*0064*/ 	.byte	0x00, 0xf4, 0x21, 0x00


	//----- nvinfo : EIATTR_KPARAM_INFO
	.align		4
.L_23:
        /*0068*/ 	.byte	0x04, 0x17
        /*006a*/ 	.short	(.L_25 - .L_24)
.L_24:
        /*006c*/ 	.word	0x00000000
        /*0070*/ 	.short	0x0000
        /*0072*/ 	.short	0x0000
        /*0074*/ 	.byte	0x00, 0xf4, 0x21, 0x00


	//----- nvinfo : EIATTR_SPARSE_MMA_MASK
	.align		4
.L_25:
        /*0078*/ 	.byte	0x03, 0x50
        /*007a*/ 	.short	0x0000


	//----- nvinfo : EIATTR_MAXREG_COUNT
	.align		4
        /*007c*/ 	.byte	0x03, 0x1b
        /*007e*/ 	.short	0x00ff


	//----- nvinfo : EIATTR_EXIT_INSTR_OFFSETS
	.align		4
        /*0080*/ 	.byte	0x04, 0x1c
        /*0082*/ 	.short	(.L_27 - .L_26)


	//   ....[0]....
.L_26:
        /*0084*/ 	.word	0x00000490


	//   ....[1]....
        /*0088*/ 	.word	0x000004b0


	//----- nvinfo : EIATTR_REQNTID
	.align		4
.L_27:
        /*008c*/ 	.byte	0x04, 0x10
        /*008e*/ 	.short	(.L_29 - .L_28)
.L_28:
        /*0090*/ 	.word	0x00000080
        /*0094*/ 	.word	0x00000001
        /*0098*/ 	.word	0x00000001


	//----- nvinfo : EIATTR_CBANK_PARAM_SIZE
	.align		4
.L_29:
        /*009c*/ 	.byte	0x03, 0x19
        /*009e*/ 	.short	0x0034


	//----- nvinfo : EIATTR_PARAM_CBANK
	.align		4
        /*00a0*/ 	.byte	0x04, 0x0a
        /*00a2*/ 	.short	(.L_31 - .L_30)
	.align		4
.L_30:
        /*00a4*/ 	.word	index@(.nv.constant0.triton_poi_fused__native_batch_norm_legit_no_training_relu_27)
        /*00a8*/ 	.short	0x0210
        /*00aa*/ 	.short	0x0034


	//----- nvinfo : EIATTR_SW_WAR
	.align		4
.L_31:
        /*00ac*/ 	.byte	0x04, 0x36
        /*00ae*/ 	.short	(.L_33 - .L_32)
.L_32:
        /*00b0*/ 	.word	0x00000008
.L_33:


//--------------------- .nv.callgraph             --------------------------
	.section	.nv.callgraph,"",@"SHT_CUDA_CALLGRAPH"
	.align	4
	.sectionentsize	8
	.align		4
        /*0000*/ 	.word	0x00000000
	.align		4
        /*0004*/ 	.word	0xffffffff
	.align		4
        /*0008*/ 	.word	0x00000000
	.align		4
        /*000c*/ 	.word	0xfffffffe
	.align		4
        /*0010*/ 	.word	0x00000000
	.align		4
        /*0014*/ 	.word	0xfffffffd
	.align		4
        /*0018*/ 	.word	0x00000000
	.align		4
        /*001c*/ 	.word	0xfffffffc


//--------------------- .nv.constant4             --------------------------
	.section	.nv.constant4,"a",@progbits
	.align	8
	.align		8
.nv.constant4:
        /*0000*/ 	.dword	_$_str
	.align		8
        /*0008*/ 	.dword	_$_str_$_2


//--------------------- .text.triton_poi_fused__native_batch_norm_legit_no_training_relu_27 --------------------------
	.section	.text.triton_poi_fused__native_batch_norm_legit_no_training_relu_27,"ax",@progbits
	.align	128
        .global         triton_poi_fused__native_batch_norm_legit_no_training_relu_27
        .type           triton_poi_fused__native_batch_norm_legit_no_training_relu_27,@function
        .size           triton_poi_fused__native_batch_norm_legit_no_training_relu_27,(.L_x_1 - triton_poi_fused__native_batch_norm_legit_no_training_relu_27)
        .other          triton_poi_fused__native_batch_norm_legit_no_training_relu_27,@"STO_CUDA_ENTRY STV_DEFAULT"
triton_poi_fused__native_batch_norm_legit_no_training_relu_27:
.text.triton_poi_fused__native_batch_norm_legit_no_training_relu_27:
[----:B------:R-:W0:Y:S01]  /*0000*/  LDC R1, c[0x0][0x28] ;  /* 0x00000a00ff017b82 */ /* 0x000e220000000800 */
[----:B------:R-:W1:Y:S07]  /*0010*/  S2R R0, SR_TID.X ;  /* 0x0000000000007919 */ /* 0x000e6e0000002100 */
[----:B------:R-:W2:Y:S01]  /*0020*/  LDC.64 R8, c[0x0][0x220] ;  /* 0x00008800ff087b82 */ /* 0x000ea20000000a00 */
[----:B------:R-:W-:Y:S01]  /*0030*/  ULDC.64 UR4, c[0x0][0x208] ;  /* 0x0000820000047ab9 */ /* 0x000fe20000000a00 */
[----:B------:R-:W3:Y:S06]  /*0040*/  S2R R5, SR_CTAID.X ;  /* 0x0000000000057919 */ /* 0x000eec0000002500 */
[----:B------:R-:W4:Y:S08]  /*0050*/  LDC.64 R14, c[0x0][0x218] ;  /* 0x00008600ff0e7b82 */ /* 0x000f300000000a00 */
[----:B------:R-:W5:Y:S08]  /*0060*/  LDC.64 R12, c[0x0][0x210] ;  /* 0x00008400ff0c7b82 */ /* 0x000f700000000a00 */
[----:B------:R-:W4:Y:S01]  /*0070*/  LDC.64 R16, c[0x0][0x228] ;  /* 0x00008a00ff107b82 */ /* 0x000f220000000a00 */
[----:B-1----:R-:W-:-:S07]  /*0080*/  SHF.L.U32 R0, R0, 0x1, RZ ;  /* 0x0000000100007819 */ /* 0x002fce00000006ff */
[----:B------:R-:W1:Y:S01]  /*0090*/  LDC.64 R18, c[0x0][0x230] ;  /* 0x00008c00ff127b82 */ /* 0x000e620000000a00 */
[----:B---3--:R-:W-:Y:S02]  /*00a0*/  SHF.R.S32.HI R3, RZ, 0x17, R5 ;  /* 0x00000017ff037819 */ /* 0x008fe40000011405 */
[----:B------:R-:W-:Y:S02]  /*00b0*/  LOP3.LUT R0, R0, 0xfe, RZ, 0xc0, !PT ;  /* 0x000000fe00007812 */ /* 0x000fe400078ec0ff */
[----:B------:R-:W-:Y:S02]  /*00c0*/  SGXT R3, R3, 0x1 ;  /* 0x000000010303781a */ /* 0x000fe40000000200 */
[----:B------:R-:W-:-:S04]  /*00d0*/  LEA R0, R5, R0, 0x8 ;  /* 0x0000000005007211 */ /* 0x000fc800078e40ff */
[----:B------:R-:W-:Y:S02]  /*00e0*/  LEA.HI R3, R3, R0, RZ, 0x2 ;  /* 0x0000000003037211 */ /* 0x000fe400078f10ff */
[----:B------:R-:W-:Y:S02]  /*00f0*/  ISETP.GE.AND P0, PT, R0, 0x1800, PT ;  /* 0x000018000000780c */ /* 0x000fe40003f06270 */
[----:B------:R-:W-:-:S05]  /*0100*/  SHF.R.S32.HI R3, RZ, 0x2, R3 ;  /* 0x00000002ff037819 */ /* 0x000fca0000011403 */
[----:B------:R-:W-:-:S05]  /*0110*/  IMAD.HI R2, R3, 0x2aaaaaab, RZ ;  /* 0x2aaaaaab03027827 */ /* 0x000fca00078e02ff */
[----:B------:R-:W-:-:S04]  /*0120*/  SHF.R.U32.HI R5, RZ, 0x1f, R2 ;  /* 0x0000001fff057819 */ /* 0x000fc80000011602 */
[----:B------:R-:W-:Y:S02]  /*0130*/  LEA.HI R2, R2, R5, RZ, 0x1a ;  /* 0x0000000502027211 */ /* 0x000fe400078fd0ff */
[----:B------:R-:W-:-:S03]  /*0140*/  CS2R R4, SRZ ;  /* 0x0000000000047805 */ /* 0x000fc6000001ff00 */
[----:B------:R-:W-:-:S04]  /*0150*/  IMAD R11, R2, -0x180, R3 ;  /* 0xfffffe80020b7824 */ /* 0x000fc800078e0203 */
[----:B--2---:R-:W-:-:S05]  /*0160*/  IMAD.WIDE R8, R11, 0x4, R8 ;  /* 0x000000040b087825 */ /* 0x004fca00078e0208 */
[----:B------:R-:W2:Y:S04]  /*0170*/  @!P0 LDG.E.EL R4, desc[UR4][R8.64] ;  /* 0x0000000408048981 */ /* 0x000ea8000c2e1900 */
[----:B------:R3:W2:Y:S01]  /*0180*/  @!P0 LDG.E.EL R5, desc[UR4][R8.64] ;  /* 0x0000000408058981 */ /* 0x0006a2000c2e1900 */
[----:B------:R-:W-:Y:S02]  /*0190*/  CS2R R6, SRZ ;  /* 0x0000000000067805 */ /* 0x000fe4000001ff00 */
[----:B------:R-:W-:Y:S01]  /*01a0*/  CS2R R2, SRZ ;  /* 0x0000000000027805 */ /* 0x000fe2000001ff00 */
[----:B----4-:R-:W-:-:S04]  /*01b0*/  IMAD.WIDE R14, R11, 0x4, R14 ;  /* 0x000000040b0e7825 */ /* 0x010fc800078e020e */
[----:B-----5:R-:W-:Y:S01]  /*01c0*/  IMAD.WIDE R12, R0, 0x4, R12 ;  /* 0x00000004000c7825 */ /* 0x020fe200078e020c */
[----:B------:R-:W4:Y:S01]  /*01d0*/  @!P0 LDG.E.EL R7, desc[UR4][R14.64] ;  /* 0x000000040e078981 */ /* 0x000f22000c2e1900 */
[----:B---3--:R-:W-:Y:S02]  /*01e0*/  CS2R R8, SRZ ;  /* 0x0000000000087805 */ /* 0x008fe4000001ff00 */
[C---:B0-----:R-:W-:Y:S01]  /*01f0*/  IMAD.WIDE R16, R11.reuse, 0x4, R16 ;  /* 0x000000040b107825 */ /* 0x041fe200078e0210 */
[----:B------:R0:W3:Y:S03]  /*0200*/  @!P0 LDG.E.EL R6, desc[UR4][R14.64] ;  /* 0x000000040e068981 */ /* 0x0000e6000c2e1900 */
[----:B-1----:R-:W-:Y:S01]  /*0210*/  IMAD.WIDE R18, R11, 0x4, R18 ;  /* 0x000000040b127825 */ /* 0x002fe200078e0212 */
[----:B------:R1:W4:Y:S01]  /*0220*/  @!P0 LDG.E.64 R2, desc[UR4][R12.64] ;  /* 0x000000040c028981 */ /* 0x000322000c1e1b00 */
[----:B------:R-:W-:-:S03]  /*0230*/  CS2R R10, SRZ ;  /* 0x00000000000a7805 */ /* 0x000fc6000001ff00 */
[----:B------:R-:W5:Y:S04]  /*0240*/  @!P0 LDG.E.EL R9, desc[UR4][R18.64] ;  /* 0x0000000412098981 */ /* 0x000f68000c2e1900 */
[----:B------:R-:W5:Y:S04]  /*0250*/  @!P0 LDG.E.EL R10, desc[UR4][R16.64] ;  /* 0x00000004100a8981 */ /* 0x000f68000c2e1900 */
[----:B------:R-:W3:Y:S04]  /*0260*/  @!P0 LDG.E.EL R11, desc[UR4][R16.64] ;  /* 0x00000004100b8981 */ /* 0x000ee8000c2e1900 */
[----:B------:R-:W3:Y:S01]  /*0270*/  @!P0 LDG.E.EL R8, desc[UR4][R18.64] ;  /* 0x0000000412088981 */ /* 0x000ee2000c2e1900 */
[----:B0-----:R-:W-:Y:S01]  /*0280*/  HFMA2.MMA R14, -RZ, RZ, 1.625, 0 ;  /* 0x3e800000ff0e7435 */ /* 0x001fe200000001ff */
[----:B--2---:R-:W-:Y:S01]  /*0290*/  FADD R4, R4, 0.0010000000474974513054 ;  /* 0x3a83126f04047421 */ /* 0x004fe20000000000 */
[----:B------:R-:W-:-:S03]  /*02a0*/  FADD R5, R5, 0.0010000000474974513054 ;  /* 0x3a83126f05057421 */ /* 0x000fc60000000000 */
[----:B-1----:R-:W0:Y:S08]  /*02b0*/  MUFU.SQRT R12, R4 ;  /* 0x00000004000c7308 */ /* 0x002e300000002000 */
[----:B------:R1:W2:Y:S01]  /*02c0*/  MUFU.SQRT R13, R5 ;  /* 0x00000005000d7308 */ /* 0x0002a20000002000 */
[C---:B0-----:R-:W-:Y:S02]  /*02d0*/  FSETP.GT.AND P1, PT, R12.reuse, 8.50705917302346158658e+37, PT ;  /* 0x7e8000000c00780b */ /* 0x041fe40003f24000 */
[----:B------:R-:W-:Y:S01]  /*02e0*/  FSETP.GEU.AND P3, PT, R12, 1.175494350822287508e-38, PT ;  /* 0x008000000c00780b */ /* 0x000fe20003f6e000 */
[----:B-1----:R-:W0:Y:S01]  /*02f0*/  LDC.64 R4, c[0x0][0x238] ;  /* 0x00008e00ff047b82 */ /* 0x002e220000000a00 */
[----:B--2---:R-:W-:-:S02]  /*0300*/  FSETP.GT.AND P2, PT, R13, 8.50705917302346158658e+37, PT ;  /* 0x7e8000000d00780b */ /* 0x004fc40003f44000 */
[----:B------:R-:W-:-:S07]  /*0310*/  FSETP.GEU.AND P4, PT, R13, 1.175494350822287508e-38, PT ;  /* 0x008000000d00780b */ /* 0x000fce0003f8e000 */
[----:B------:R-:W-:-:S04]  /*0320*/  @P1 FMUL R12, R12, 0.25 ;  /* 0x3e8000000c0c1820 */ /* 0x000fc80000400000 */
[----:B------:R-:W-:Y:S01]  /*0330*/  @!P3 FMUL R12, R12, 16777216 ;  /* 0x4b8000000c0cb820 */ /* 0x000fe20000400000 */
[----:B------:R-:W-:-:S04]  /*0340*/  @P2 FMUL R13, R13, 0.25 ;  /* 0x3e8000000d0d2820 */ /* 0x000fc80000400000 */
[----:B------:R-:W-:Y:S01]  /*0350*/  @!P4 FMUL R13, R13, 16777216 ;  /* 0x4b8000000d0dc820 */ /* 0x000fe20000400000 */
[----:B------:R-:W1:Y:S01]  /*0360*/  MUFU.RCP R12, R12 ;  /* 0x0000000c000c7308 */ /* 0x000e620000001000 */
[----:B------:R-:W-:-:S07]  /*0370*/  FSEL R15, R14, 1, P1 ;  /* 0x3f8000000e0f7808 */ /* 0x000fce0000800000 */
[----:B------:R-:W2:Y:S01]  /*0380*/  MUFU.RCP R13, R13 ;  /* 0x0000000d000d7308 */ /* 0x000ea20000001000 */
[----:B------:R-:W-:Y:S01]  /*0390*/  FSEL R14, R14, 1, P2 ;  /* 0x3f8000000e0e7808 */ /* 0x000fe20001000000 */
[----:B------:R-:W-:-:S04]  /*03a0*/  @!P3 FMUL R15, R15, 16777216 ;  /* 0x4b8000000f0fb820 */ /* 0x000fc80000400000 */
[----:B------:R-:W-:Y:S01]  /*03b0*/  @!P4 FMUL R14, R14, 16777216 ;  /* 0x4b8000000e0ec820 */ /* 0x000fe20000400000 */
[----:B----4-:R-:W-:Y:S01]  /*03c0*/  FADD R2, -R7, R2 ;  /* 0x0000000207027221 */ /* 0x010fe20000000100 */
[----:B---3--:R-:W-:Y:S01]  /*03d0*/  FADD R3, -R6, R3 ;  /* 0x0000000306037221 */ /* 0x008fe20000000100 */
[----:B-1----:R-:W-:Y:S01]  /*03e0*/  FMUL R15, R12, R15 ;  /* 0x0000000f0c0f7220 */ /* 0x002fe20000400000 */
[----:B--2---:R-:W-:-:S03]  /*03f0*/  FMUL R14, R13, R14 ;  /* 0x0000000e0d0e7220 */ /* 0x004fc60000400000 */
[----:B------:R-:W-:Y:S01]  /*0400*/  FMUL R2, R2, R15 ;  /* 0x0000000f02027220 */ /* 0x000fe20000400000 */
[----:B------:R-:W-:-:S03]  /*0410*/  FMUL R3, R3, R14 ;  /* 0x0000000e03037220 */ /* 0x000fc60000400000 */
[----:B-----5:R-:W-:Y:S01]  /*0420*/  FFMA R2, R2, R10, R9 ;  /* 0x0000000a02027223 */ /* 0x020fe20000000009 */
[----:B------:R-:W-:-:S04]  /*0430*/  FFMA R3, R3, R11, R8 ;  /* 0x0000000b03037223 */ /* 0x000fc80000000008 */
[----:B------:R-:W-:Y:S02]  /*0440*/  FSETP.GEU.AND P1, PT, R2, RZ, PT ;  /* 0x000000ff0200720b */ /* 0x000fe40003f2e000 */
[C---:B------:R-:W-:Y:S01]  /*0450*/  FSETP.GEU.AND P2, PT, R3.reuse, RZ, PT ;  /* 0x000000ff0300720b */ /* 0x040fe20003f4e000 */
[----:B0-----:R-:W-:Y:S01]  /*0460*/  IMAD.WIDE R4, R0, 0x4, R4 ;  /* 0x0000000400047825 */ /* 0x001fe200078e0204 */
[----:B------:R-:W-:Y:S02]  /*0470*/  FSEL R2, R2, RZ, P1 ;  /* 0x000000ff02027208 */ /* 0x000fe40000800000 */
[----:B------:R-:W-:Y:S01]  /*0480*/  FSEL R3, R3, RZ, P2 ;  /* 0x000000ff03037208 */ /* 0x000fe20001000000 */
[----:B------:R-:W-:Y:S08]  /*0490*/  @P0 EXIT ;  /* 0x000000000000094d */ /* 0x000ff00003800000 */
[----:B------:R-:W-:Y:S01]  /*04a0*/  STG.E.64 desc[UR4][R4.64], R2 ;  /* 0x0000000204007986 */ /* 0x000fe2000c101b04 */
[----:B------:R-:W-:Y:S05]  /*04b0*/  EXIT ;  /* 0x000000000000794d */ /* 0x000fea0003800000 */
.L_x_0:
[----:B------:R-:W-:-:S00]  /*04c0*/  BRA `(.L_x_0) ;  /* 0xfffffffc00fc7947 */ /* 0x000fc0000383ffff */
[----:B------:R-:W-:-:S00]  /*04d0*/  NOP ;  /* 0x0000000000007918 */ /* 0x000fc00000000000 */
        /* <DEDUP_REMOVED lines=10> */
.L_x_1:


//--------------------- .nv.global.init           --------------------------
	.section	.nv.global.init,"aw",@progbits
.nv.global.init:
	.type		_$_str,@object
	.size		_$_str,(_$_str_$_2 - _$_str)
_$_str:
        /*0000*/ 	.byte	0x5f, 0x5f, 0x43, 0x55, 0x44, 0x41, 0x5f, 0x46, 0x54, 0x5a, 0x00
	.type		_$_str_$_2,@object
	.size		_$_str_$_2,(.L_1 - _$_str_$_2)
_$_str_$_2:
        /*000b*/ 	.byte	0x5f, 0x5f, 0x43, 0x55, 0x44, 0x41, 0x5f, 0x50, 0x52, 0x45, 0x43, 0x5f, 0x53, 0x51, 0x52, 0x54
        /*001b*/ 	.byte	0x00
.L_1:


//--------------------- .nv.constant0.triton_poi_fused__native_batch_norm_legit_no_training_relu_27 --------------------------
	.section	.nv.constant0.triton_poi_fused__native_batch_norm_legit_no_training_relu_27,"a",@progbits
	.sectionflags	@""
	.align	4
.nv.constant0.triton_poi_fused__native_batch_norm_legit_no_training_relu_27:
	.zero		580
